	.headerflags	@"EF_CUDA_TEXMODE_UNIFIED EF_CUDA_64BIT_ADDRESS EF_CUDA_ACCELERATORS EF_CUDA_SM90 EF_CUDA_VIRTUAL_SM(EF_CUDA_SM90)"
	.elftype	@"ET_EXEC"


//--------------------- .nv.info                  --------------------------
	.section	.nv.info,"",@"SHT_CUDA_INFO"
	.align	4


	//----- nvinfo : EIATTR_REGCOUNT
	.align		4
        /*0000*/ 	.byte	0x04, 0x2f
        /*0002*/ 	.short	(.L_1 - .L_0)
	.align		4
.L_0:
        /*0004*/ 	.word	index@(triton_poi_fused_convolution_div_max_pool2d_with_indices_relu_sub_49)
        /*0008*/ 	.word	0x00000010


	//----- nvinfo : EIATTR_MIN_STACK_SIZE
	.align		4
.L_1:
        /*000c*/ 	.byte	0x04, 0x12
        /*000e*/ 	.short	(.L_3 - .L_2)
	.align		4
.L_2:
        /*0010*/ 	.word	index@(triton_poi_fused_convolution_div_max_pool2d_with_indices_relu_sub_49)
        /*0014*/ 	.word	0x00000000


	//----- nvinfo : EIATTR_FRAME_SIZE
	.align		4
.L_3:
        /*0018*/ 	.byte	0x04, 0x11
        /*001a*/ 	.short	(.L_5 - .L_4)
	.align		4
.L_4:
        /*001c*/ 	.word	index@(triton_poi_fused_convolution_div_max_pool2d_with_indices_relu_sub_49)
        /*0020*/ 	.word	0x00000000


	//----- nvinfo : EIATTR_MIN_STACK_SIZE
	.align		4
.L_5:
        /*0024*/ 	.byte	0x04, 0x12
        /*0026*/ 	.short	(.L_7 - .L_6)
	.align		4
.L_6:
        /*0028*/ 	.word	index@(triton_poi_fused_convolution_div_max_pool2d_with_indices_relu_sub_49)
        /*002c*/ 	.word	0x00000000
.L_7:


//--------------------- .nv.info.triton_poi_fused_convolution_div_max_pool2d_with_indices_relu_sub_49 --------------------------
	.section	.nv.info.triton_poi_fused_convolution_div_max_pool2d_with_indices_relu_sub_49,"",@"SHT_CUDA_INFO"
	.sectionflags	@""
	.align	4


	//----- nvinfo : EIATTR_CUDA_API_VERSION
	.align		4
        /*0000*/ 	.byte	0x04, 0x37
        /*0002*/ 	.short	(.L_9 - .L_8)
.L_8:
        /*0004*/ 	.word	0x0000007c


	//----- nvinfo : EIATTR_KPARAM_INFO
	.align		4
.L_9:
        /*0008*/ 	.byte	0x04, 0x17
        /*000a*/ 	.short	(.L_11 - .L_10)
.L_10:
        /*000c*/ 	.word	0x00000000
        /*0010*/ 	.short	0x0004
        /*0012*/ 	.short	0x001c
        /*0014*/ 	.byte	0x00, 0xf0, 0x11, 0x00


	//----- nvinfo : EIATTR_KPARAM_INFO
	.align		4
.L_11:
        /*0018*/ 	.byte	0x04, 0x17
        /*001a*/ 	.short	(.L_13 - .L_12)
.L_12:
        /*001c*/ 	.word	0x00000000
        /*0020*/ 	.short	0x0003
        /*0022*/ 	.short	0x0018
        /*0024*/ 	.byte	0x00, 0xf0, 0x11, 0x00


	//----- nvinfo : EIATTR_KPARAM_INFO
	.align		4
.L_13:
        /*0028*/ 	.byte	0x04, 0x17
        /*002a*/ 	.short	(.L_15 - .L_14)
.L_14:
        /*002c*/ 	.word	0x00000000
        /*0030*/ 	.short	0x0002
        /*0032*/ 	.short	0x0010
        /*0034*/ 	.byte	0x00, 0xf4, 0x21, 0x00


	//----- nvinfo : EIATTR_KPARAM_INFO
	.align		4
.L_15:
        /*0038*/ 	.byte	0x04, 0x17
        /*003a*/ 	.short	(.L_17 - .L_16)
.L_16:
        /*003c*/ 	.word	0x00000000
        /*0040*/ 	.short	0x0001
        /*0042*/ 	.short	0x0008
        /*0044*/ 	.byte	0x00, 0xf4, 0x21, 0x00


	//----- nvinfo : EIATTR_KPARAM_INFO
	.align		4
.L_17:
        /*0048*/ 	.byte	0x04, 0x17
        /*004a*/ 	.short	(.L_19 - .L_18)
.L_18:
        /*004c*/ 	.word	0x00000000
        /*0050*/ 	.short	0x0000
        /*0052*/ 	.short	0x0000
        /*0054*/ 	.byte	0x00, 0xf4, 0x21, 0x00


	//----- nvinfo : EIATTR_SPARSE_MMA_MASK
	.align		4
.L_19:
        /*0058*/ 	.byte	0x03, 0x50
        /*005a*/ 	.short	0x0000


	//----- nvinfo : EIATTR_MAXREG_COUNT
	.align		4
        /*005c*/ 	.byte	0x03, 0x1b
        /*005e*/ 	.short	0x00ff


	//----- nvinfo : EIATTR_EXIT_INSTR_OFFSETS
	.align		4
        /*0060*/ 	.byte	0x04, 0x1c
        /*0062*/ 	.short	(.L_21 - .L_20)


	//   ....[0]....
.L_20:
        /*0064*/ 	.word	0x000002c0


	//   ....[1]....
        /*0068*/ 	.word	0x00000330


	//----- nvinfo : EIATTR_REQNTID
	.align		4
.L_21:
        /*006c*/ 	.byte	0x04, 0x10
        /*006e*/ 	.short	(.L_23 - .L_22)
.L_22:
        /*0070*/ 	.word	0x00000080
        /*0074*/ 	.word	0x00000001
        /*0078*/ 	.word	0x00000001


	//----- nvinfo : EIATTR_CBANK_PARAM_SIZE
	.align		4
.L_23:
        /*007c*/ 	.byte	0x03, 0x19
        /*007e*/ 	.short	0x0020


	//----- nvinfo : EIATTR_PARAM_CBANK
	.align		4
        /*0080*/ 	.byte	0x04, 0x0a
        /*0082*/ 	.short	(.L_25 - .L_24)
	.align		4
.L_24:
        /*0084*/ 	.word	index@(.nv.constant0.triton_poi_fused_convolution_div_max_pool2d_with_indices_relu_sub_49)
        /*0088*/ 	.short	0x0210
        /*008a*/ 	.short	0x0020


	//----- nvinfo : EIATTR_SW_WAR
	.align		4
.L_25:
        /*008c*/ 	.byte	0x04, 0x36
        /*008e*/ 	.short	(.L_27 - .L_26)
.L_26:
        /*0090*/ 	.word	0x00000008
.L_27:


//--------------------- .nv.callgraph             --------------------------
	.section	.nv.callgraph,"",@"SHT_CUDA_CALLGRAPH"
	.align	4
	.sectionentsize	8
	.align		4
        /*0000*/ 	.word	0x00000000
	.align		4
        /*0004*/ 	.word	0xffffffff
	.align		4
        /*0008*/ 	.word	0x00000000
	.align		4
        /*000c*/ 	.word	0xfffffffe
	.align		4
        /*0010*/ 	.word	0x00000000
	.align		4
        /*0014*/ 	.word	0xfffffffd
	.align		4
        /*0018*/ 	.word	0x00000000
	.align		4
        /*001c*/ 	.word	0xfffffffc


//--------------------- .text.triton_poi_fused_convolution_div_max_pool2d_with_indices_relu_sub_49 --------------------------
	.section	.text.triton_poi_fused_convolution_div_max_pool2d_with_indices_relu_sub_49,"ax",@progbits
	.sectionflags	@"SHF_BARRIERS=1"
	.align	128
        .global         triton_poi_fused_convolution_div_max_pool2d_with_indices_relu_sub_49
        .type           triton_poi_fused_convolution_div_max_pool2d_with_indices_relu_sub_49,@function
        .size           triton_poi_fused_convolution_div_max_pool2d_with_indices_relu_sub_49,(.L_x_1 - triton_poi_fused_convolution_div_max_pool2d_with_indices_relu_sub_49)
        .other          triton_poi_fused_convolution_div_max_pool2d_with_indices_relu_sub_49,@"STO_CUDA_ENTRY STV_DEFAULT"
triton_poi_fused_convolution_div_max_pool2d_with_indices_relu_sub_49:
.text.triton_poi_fused_convolution_div_max_pool2d_with_indices_relu_sub_49:
[----:B------:R-:W0:Y:S02]  /*0000*/  LDC R1, c[0x0][0x28] ;  /* 0x00000a00ff017b82 */ /* 0x000e240000000800 */
[----:B------:R-:W1:Y:S01]  /*0010*/  S2R R12, SR_TID.X ;  /* 0x00000000000c7919 */ /* 0x000e620000002100 */
[----:B------:R-:W2:Y:S01]  /*0020*/  LDC.64 R6, c[0x0][0x218] ;  /* 0x00008600ff067b82 */ /* 0x000ea20000000a00 */
[----:B------:R-:W-:Y:S01]  /*0030*/  ULDC.64 UR6, c[0x0][0x208] ;  /* 0x0000820000067ab9 */ /* 0x000fe20000000a00 */
[----:B------:R-:W3:Y:S01]  /*0040*/  S2R R4, SR_CTAID.Y ;  /* 0x0000000000047919 */ /* 0x000ee20000002600 */
[----:B------:R-:W4:Y:S01]  /*0050*/  S2R R0, SR_CTAID.X ;  /* 0x0000000000007919 */ /* 0x000f220000002500 */
[----:B-1----:R-:W-:Y:S01]  /*0060*/  IMAD.SHL.U32 R2, R12, 0x2, RZ ;  /* 0x000000020c027824 */ /* 0x002fe200078e00ff */
[----:B---3--:R-:W-:-:S04]  /*0070*/  SHF.R.S32.HI R9, RZ, 0x17, R4 ;  /* 0x00000017ff097819 */ /* 0x008fc80000011404 */
[----:B------:R-:W-:Y:S02]  /*0080*/  LOP3.LUT R5, R2, 0xfe, RZ, 0xc0, !PT ;  /* 0x000000fe02057812 */ /* 0x000fe400078ec0ff */
[----:B------:R-:W-:Y:S01]  /*0090*/  SGXT R9, R9, 0x1 ;  /* 0x000000010909781a */ /* 0x000fe20000000200 */
[----:B------:R-:W1:Y:S01]  /*00a0*/  LDC.64 R2, c[0x0][0x210] ;  /* 0x00008400ff027b82 */ /* 0x000e620000000a00 */
[----:B------:R-:W-:Y:S02]  /*00b0*/  PRMT R8, R5, 0x6540, R4 ;  /* 0x0000654005087816 */ /* 0x000fe40000000004 */
[----:B----4-:R-:W-:Y:S02]  /*00c0*/  ISETP.GE.AND P0, PT, R0, 0x10, PT ;  /* 0x000000100000780c */ /* 0x010fe40003f06270 */
[----:B------:R-:W-:-:S04]  /*00d0*/  LEA.HI R9, R9, R8, RZ, 0x9 ;  /* 0x0000000809097211 */ /* 0x000fc800078f48ff */
[C---:B------:R-:W-:Y:S01]  /*00e0*/  LOP3.LUT R11, R9.reuse, 0xfffffe00, RZ, 0xc0, !PT ;  /* 0xfffffe00090b7812 */ /* 0x040fe200078ec0ff */
[----:B------:R-:W-:-:S04]  /*00f0*/  IMAD.SHL.U32 R9, R9, 0x10, RZ ;  /* 0x0000001009097824 */ /* 0x000fc800078e00ff */
[----:B------:R-:W-:Y:S01]  /*0100*/  IMAD.IADD R11, R8, 0x1, -R11 ;  /* 0x00000001080b7824 */ /* 0x000fe200078e0a0b */
[----:B------:R-:W-:-:S03]  /*0110*/  LOP3.LUT R9, R9, 0xffffe000, RZ, 0xc0, !PT ;  /* 0xffffe00009097812 */ /* 0x000fc600078ec0ff */
[----:B------:R-:W-:Y:S02]  /*0120*/  IMAD R8, R0, 0x200, R11 ;  /* 0x0000020000087824 */ /* 0x000fe400078e020b */
[----:B--2---:R-:W-:Y:S01]  /*0130*/  IMAD.WIDE R6, R11, 0x4, R6 ;  /* 0x000000040b067825 */ /* 0x004fe200078e0206 */
[----:B------:R-:W-:-:S03]  /*0140*/  CS2R R10, SRZ ;  /* 0x00000000000a7805 */ /* 0x000fc6000001ff00 */
[----:B------:R-:W-:Y:S02]  /*0150*/  IMAD.IADD R9, R8, 0x1, R9 ;  /* 0x0000000108097824 */ /* 0x000fe400078e0209 */
[----:B------:R-:W2:Y:S02]  /*0160*/  LDG.E.EL.64 R6, desc[UR6][R6.64] ;  /* 0x0000000606067981 */ /* 0x000ea4000c2e1b00 */
[----:B-1----:R-:W-:-:S05]  /*0170*/  IMAD.WIDE R2, R9, 0x4, R2 ;  /* 0x0000000409027825 */ /* 0x002fca00078e0202 */
[----:B------:R1:W2:Y:S01]  /*0180*/  @!P0 LDG.E.EL.64 R10, desc[UR6][R2.64] ;  /* 0x00000006020a8981 */ /* 0x0002a2000c2e1b00 */
[----:B------:R-:W3:Y:S01]  /*0190*/  S2UR UR5, SR_CgaCtaId ;  /* 0x00000000000579c3 */ /* 0x000ee20000008800 */
[----:B------:R-:W-:Y:S02]  /*01a0*/  UMOV UR4, 0x400 ;  /* 0x0000040000047882 */ /* 0x000fe40000000000 */
[----:B---3--:R-:W-:-:S06]  /*01b0*/  UPRMT UR4, UR5, 0x654, UR4 ;  /* 0x0000065405047896 */ /* 0x008fcc0008000004 */
[----:B------:R-:W-:Y:S02]  /*01c0*/  LEA R8, R5, UR4, 0x3 ;  /* 0x0000000405087c11 */ /* 0x000fe4000f8e18ff */
[----:B------:R-:W-:-:S04]  /*01d0*/  LOP3.LUT R9, R12, 0x7f, RZ, 0xc0, !PT ;  /* 0x0000007f0c097812 */ /* 0x000fc800078ec0ff */
[C---:B------:R-:W-:Y:S02]  /*01e0*/  LEA R12, R9.reuse, UR4, 0x3 ;  /* 0x00000004090c7c11 */ /* 0x040fe4000f8e18ff */
[----:B-1----:R-:W-:-:S05]  /*01f0*/  PRMT R3, R9, 0x6540, R4 ;  /* 0x0000654009037816 */ /* 0x002fca0000000004 */
[----:B------:R-:W-:Y:S01]  /*0200*/  IMAD R3, R3, 0x10, R0 ;  /* 0x0000001003037824 */ /* 0x000fe200078e0200 */
[----:B------:R-:W-:-:S04]  /*0210*/  LOP3.LUT R5, R9, 0x80, RZ, 0xfc, !PT ;  /* 0x0000008009057812 */ /* 0x000fc800078efcff */
[----:B------:R-:W-:Y:S01]  /*0220*/  LEA R5, R5, UR4, 0x3 ;  /* 0x0000000405057c11 */ /* 0x000fe2000f8e18ff */
[----:B--2---:R-:W-:Y:S01]  /*0230*/  FADD R10, R6, R10 ;  /* 0x0000000a060a7221 */ /* 0x004fe20000000000 */
[----:B------:R-:W-:Y:S02]  /*0240*/  FADD R11, R7, R11 ;  /* 0x0000000b070b7221 */ /* 0x000fe40000000000 */
[----:B------:R-:W1:Y:S02]  /*0250*/  LDC.64 R6, c[0x0][0x220] ;  /* 0x00008800ff067b82 */ /* 0x000e640000000a00 */
[----:B------:R-:W-:Y:S04]  /*0260*/  STS [R8], R10 ;  /* 0x0000000a08007388 */ /* 0x000fe80000000800 */
[----:B------:R-:W-:Y:S02]  /*0270*/  STS [R8+0x8], R11 ;  /* 0x0000080b08007388 */ /* 0x000fe40000000800 */
[----:B------:R-:W-:Y:S06]  /*0280*/  BAR.SYNC.DEFER_BLOCKING 0x0 ;  /* 0x0000000000007b1d */ /* 0x000fec0000010000 */
[----:B------:R-:W2:Y:S01]  /*0290*/  LDS R13, [R12] ;  /* 0x000000000c0d7984 */ /* 0x000ea20000000800 */
[----:B-1----:R-:W-:-:S05]  /*02a0*/  IMAD.WIDE R2, R3, 0x4, R6 ;  /* 0x0000000403027825 */ /* 0x002fca00078e0206 */
[----:B--2---:R1:W-:Y:S01]  /*02b0*/  @!P0 STG.E desc[UR6][R2.64], R13 ;  /* 0x0000000d02008986 */ /* 0x0043e2000c101906 */
[----:B------:R-:W-:Y:S05]  /*02c0*/  @P0 EXIT ;  /* 0x000000000000094d */ /* 0x000fea0003800000 */
[----:B------:R-:W0:Y:S01]  /*02d0*/  LDS R5, [R5] ;  /* 0x0000000005057984 */ /* 0x000e220000000800 */
[----:B------:R-:W-:-:S05]  /*02e0*/  IMAD.SHL.U32 R4, R4, 0x100, RZ ;  /* 0x0000010004047824 */ /* 0x000fca00078e00ff */
[----:B------:R-:W-:-:S05]  /*02f0*/  LOP3.LUT R9, R4, 0x80, R9, 0xfe, !PT ;  /* 0x0000008004097812 */ /* 0x000fca00078efe09 */
[----:B-1----:R-:W-:-:S04]  /*0300*/  IMAD R3, R9, 0x10, R0 ;  /* 0x0000001009037824 */ /* 0x002fc800078e0200 */
[----:B------:R-:W-:-:S05]  /*0310*/  IMAD.WIDE R2, R3, 0x4, R6 ;  /* 0x0000000403027825 */ /* 0x000fca00078e0206 */
[----:B0-----:R-:W-:Y:S01]  /*0320*/  STG.E desc[UR6][R2.64], R5 ;  /* 0x0000000502007986 */ /* 0x001fe2000c101906 */
[----:B------:R-:W-:Y:S05]  /*0330*/  EXIT ;  /* 0x000000000000794d */ /* 0x000fea0003800000 */
.L_x_0:
[----:B------:R-:W-:-:S00]  /*0340*/  BRA `(.L_x_0) ;  /* 0xfffffffc00fc7947 */ /* 0x000fc0000383ffff */
[----:B------:R-:W-:-:S00]  /*0350*/  NOP ;  /* 0x0000000000007918 */ /* 0x000fc00000000000 */
        /* <DEDUP_REMOVED lines=10> */
.L_x_1:


//--------------------- .nv.shared.triton_poi_fused_convolution_div_max_pool2d_with_indices_relu_sub_49 --------------------------
	.section	.nv.shared.triton_poi_fused_convolution_div_max_pool2d_with_indices_relu_sub_49,"aw",@nobits
	.sectionflags	@""
	.align	16
	.zero		1024


//--------------------- .nv.constant0.triton_poi_fused_convolution_div_max_pool2d_with_indices_relu_sub_49 --------------------------
	.section	.nv.constant0.triton_poi_fused_convolution_div_max_pool2d_with_indices_relu_sub_49,"a",@progbits
	.sectionflags	@""
	.align	4
.nv.constant0.triton_poi_fused_convolution_div_max_pool2d_with_indices_relu_sub_49:
	.zero		560
